	.headerflags	@"EF_CUDA_TEXMODE_UNIFIED EF_CUDA_64BIT_ADDRESS EF_CUDA_ACCELERATORS EF_CUDA_SM90 EF_CUDA_VIRTUAL_SM(EF_CUDA_SM90)"
	.elftype	@"ET_EXEC"


//--------------------- .nv.info                  --------------------------
	.section	.nv.info,"",@"SHT_CUDA_INFO"
	.align	4


	//----- nvinfo : EIATTR_REGCOUNT
	.align		4
        /*0000*/ 	.byte	0x04, 0x2f
        /*0002*/ 	.short	(.L_3 - .L_2)
	.align		4
.L_2:
        /*0004*/ 	.word	index@(triton_poi_fused__native_batch_norm_legit_no_training_add_2)
        /*0008*/ 	.word	0x0000003c


	//----- nvinfo : EIATTR_MIN_STACK_SIZE
	.align		4
.L_3:
        /*000c*/ 	.byte	0x04, 0x12
        /*000e*/ 	.short	(.L_5 - .L_4)
	.align		4
.L_4:
        /*0010*/ 	.word	index@(triton_poi_fused__native_batch_norm_legit_no_training_add_2)
        /*0014*/ 	.word	0x00000000


	//----- nvinfo : EIATTR_FRAME_SIZE
	.align		4
.L_5:
        /*0018*/ 	.byte	0x04, 0x11
        /*001a*/ 	.short	(.L_7 - .L_6)
	.align		4
.L_6:
        /*001c*/ 	.word	index@(triton_poi_fused__native_batch_norm_legit_no_training_add_2)
        /*0020*/ 	.word	0x00000000


	//----- nvinfo : EIATTR_MIN_STACK_SIZE
	.align		4
.L_7:
        /*0024*/ 	.byte	0x04, 0x12
        /*0026*/ 	.short	(.L_9 - .L_8)
	.align		4
.L_8:
        /*0028*/ 	.word	index@(triton_poi_fused__native_batch_norm_legit_no_training_add_2)
        /*002c*/ 	.word	0x00000000
.L_9:


//--------------------- .nv.info.triton_poi_fused__native_batch_norm_legit_no_training_add_2 --------------------------
	.section	.nv.info.triton_poi_fused__native_batch_norm_legit_no_training_add_2,"",@"SHT_CUDA_INFO"
	.sectionflags	@""
	.align	4


	//----- nvinfo : EIATTR_CUDA_API_VERSION
	.align		4
        /*0000*/ 	.byte	0x04, 0x37
        /*0002*/ 	.short	(.L_11 - .L_10)
.L_10:
        /*0004*/ 	.word	0x0000007c


	//----- nvinfo : EIATTR_KPARAM_INFO
	.align		4
.L_11:
        /*0008*/ 	.byte	0x04, 0x17
        /*000a*/ 	.short	(.L_13 - .L_12)
.L_12:
        /*000c*/ 	.word	0x00000000
        /*0010*/ 	.short	0x0008
        /*0012*/ 	.short	0x003c
        /*0014*/ 	.byte	0x00, 0xf0, 0x11, 0x00


	//----- nvinfo : EIATTR_KPARAM_INFO
	.align		4
.L_13:
        /*0018*/ 	.byte	0x04, 0x17
        /*001a*/ 	.short	(.L_15 - .L_14)
.L_14:
        /*001c*/ 	.word	0x00000000
        /*0020*/ 	.short	0x0007
        /*0022*/ 	.short	0x0038
        /*0024*/ 	.byte	0x00, 0xf0, 0x11, 0x00


	//----- nvinfo : EIATTR_KPARAM_INFO
	.align		4
.L_15:
        /*0028*/ 	.byte	0x04, 0x17
        /*002a*/ 	.short	(.L_17 - .L_16)
.L_16:
        /*002c*/ 	.word	0x00000000
        /*0030*/ 	.short	0x0006
        /*0032*/ 	.short	0x0030
        /*0034*/ 	.byte	0x00, 0xf4, 0x21, 0x00


	//----- nvinfo : EIATTR_KPARAM_INFO
	.align		4
.L_17:
        /*0038*/ 	.byte	0x04, 0x17
        /*003a*/ 	.short	(.L_19 - .L_18)
.L_18:
        /*003c*/ 	.word	0x00000000
        /*0040*/ 	.short	0x0005
        /*0042*/ 	.short	0x0028
        /*0044*/ 	.byte	0x00, 0xf4, 0x21, 0x00


	//----- nvinfo : EIATTR_KPARAM_INFO
	.align		4
.L_19:
        /*0048*/ 	.byte	0x04, 0x17
        /*004a*/ 	.short	(.L_21 - .L_20)
.L_20:
        /*004c*/ 	.word	0x00000000
        /*0050*/ 	.short	0x0004
        /*0052*/ 	.short	0x0020
        /*0054*/ 	.byte	0x00, 0xf4, 0x21, 0x00


	//----- nvinfo : EIATTR_KPARAM_INFO
	.align		4
.L_21:
        /*0058*/ 	.byte	0x04, 0x17
        /*005a*/ 	.short	(.L_23 - .L_22)
.L_22:
        /*005c*/ 	.word	0x00000000
        /*0060*/ 	.short	0x0003
        /*0062*/ 	.short	0x0018
        /*0064*/ 	.byte	0x00, 0xf4, 0x21, 0x00


	//----- nvinfo : EIATTR_KPARAM_INFO
	.align		4
.L_23:
        /*0068*/ 	.byte	0x04, 0x17
        /*006a*/ 	.short	(.L_25 - .L_24)
.L_24:
        /*006c*/ 	.word	0x00000000
        /*0070*/ 	.short	0x0002
        /*0072*/ 	.short	0x0010
        /*0074*/ 	.byte	0x00, 0xf4, 0x21, 0x00


	//----- nvinfo : EIATTR_KPARAM_INFO
	.align		4
.L_25:
        /*0078*/ 	.byte	0x04, 0x17
        /*007a*/ 	.short	(.L_27 - .L_26)
.L_26:
        /*007c*/ 	.word	0x00000000
        /*0080*/ 	.short	0x0001
        /*0082*/ 	.short	0x0008
        /*0084*/ 	.byte	0x00, 0xf4, 0x21, 0x00


	//----- nvinfo : EIATTR_KPARAM_INFO
	.align		4
.L_27:
        /*0088*/ 	.byte	0x04, 0x17
        /*008a*/ 	.short	(.L_29 - .L_28)
.L_28:
        /*008c*/ 	.word	0x00000000
        /*0090*/ 	.short	0x0000
        /*0092*/ 	.short	0x0000
        /*0094*/ 	.byte	0x00, 0xf4, 0x21, 0x00


	//----- nvinfo : EIATTR_SPARSE_MMA_MASK
	.align		4
.L_29:
        /*0098*/ 	.byte	0x03, 0x50
        /*009a*/ 	.short	0x0000


	//----- nvinfo : EIATTR_MAXREG_COUNT
	.align		4
        /*009c*/ 	.byte	0x03, 0x1b
        /*009e*/ 	.short	0x00ff


	//----- nvinfo : EIATTR_EXIT_INSTR_OFFSETS
	.align		4
        /*00a0*/ 	.byte	0x04, 0x1c
        /*00a2*/ 	.short	(.L_31 - .L_30)


	//   ....[0]....
.L_30:
        /*00a4*/ 	.word	0x000010c0


	//   ....[1]....
        /*00a8*/ 	.word	0x00001110


	//----- nvinfo : EIATTR_REQNTID
	.align		4
.L_31:
        /*00ac*/ 	.byte	0x04, 0x10
        /*00ae*/ 	.short	(.L_33 - .L_32)
.L_32:
        /*00b0*/ 	.word	0x00000100
        /*00b4*/ 	.word	0x00000001
        /*00b8*/ 	.word	0x00000001


	//----- nvinfo : EIATTR_CBANK_PARAM_SIZE
	.align		4
.L_33:
        /*00bc*/ 	.byte	0x03, 0x19
        /*00be*/ 	.short	0x0040


	//----- nvinfo : EIATTR_PARAM_CBANK
	.align		4
        /*00c0*/ 	.byte	0x04, 0x0a
        /*00c2*/ 	.short	(.L_35 - .L_34)
	.align		4
.L_34:
        /*00c4*/ 	.word	index@(.nv.constant0.triton_poi_fused__native_batch_norm_legit_no_training_add_2)
        /*00c8*/ 	.short	0x0210
        /*00ca*/ 	.short	0x0040


	//----- nvinfo : EIATTR_SW_WAR
	.align		4
.L_35:
        /*00cc*/ 	.byte	0x04, 0x36
        /*00ce*/ 	.short	(.L_37 - .L_36)
.L_36:
        /*00d0*/ 	.word	0x00000008
.L_37:


//--------------------- .nv.callgraph             --------------------------
	.section	.nv.callgraph,"",@"SHT_CUDA_CALLGRAPH"
	.align	4
	.sectionentsize	8
	.align		4
        /*0000*/ 	.word	0x00000000
	.align		4
        /*0004*/ 	.word	0xffffffff
	.align		4
        /*0008*/ 	.word	0x00000000
	.align		4
        /*000c*/ 	.word	0xfffffffe
	.align		4
        /*0010*/ 	.word	0x00000000
	.align		4
        /*0014*/ 	.word	0xfffffffd
	.align		4
        /*0018*/ 	.word	0x00000000
	.align		4
        /*001c*/ 	.word	0xfffffffc


//--------------------- .nv.constant4             --------------------------
	.section	.nv.constant4,"a",@progbits
	.align	8
	.align		8
.nv.constant4:
        /*0000*/ 	.dword	_$_str
	.align		8
        /*0008*/ 	.dword	_$_str_$_2


//--------------------- .text.triton_poi_fused__native_batch_norm_legit_no_training_add_2 --------------------------
	.section	.text.triton_poi_fused__native_batch_norm_legit_no_training_add_2,"ax",@progbits
	.sectionflags	@"SHF_BARRIERS=1"
	.align	128
        .global         triton_poi_fused__native_batch_norm_legit_no_training_add_2
        .type           triton_poi_fused__native_batch_norm_legit_no_training_add_2,@function
        .size           triton_poi_fused__native_batch_norm_legit_no_training_add_2,(.L_x_1 - triton_poi_fused__native_batch_norm_legit_no_training_add_2)
        .other          triton_poi_fused__native_batch_norm_legit_no_training_add_2,@"STO_CUDA_ENTRY STV_DEFAULT"
triton_poi_fused__native_batch_norm_legit_no_training_add_2:
.text.triton_poi_fused__native_batch_norm_legit_no_training_add_2:
[----:B------:R-:W0:Y:S01]  /*0000*/  LDC R1, c[0x0][0x28] ;  /* 0x00000a00ff017b82 */ /* 0x000e220000000800 */
[----:B------:R-:W1:Y:S07]  /*0010*/  S2R R0, SR_TID.X ;  /* 0x0000000000007919 */ /* 0x000e6e0000002100 */
[----:B------:R-:W2:Y:S01]  /*0020*/  LDC.64 R50, c[0x0][0x228] ;  /* 0x00008a00ff327b82 */ /* 0x000ea20000000a00 */
[----:B------:R-:W3:Y:S01]  /*0030*/  S2R R53, SR_CTAID.X ;  /* 0x0000000000357919 */ /* 0x000ee20000002500 */
[----:B------:R-:W4:Y:S01]  /*0040*/  S2R R54, SR_CTAID.Y ;  /* 0x0000000000367919 */ /* 0x000f220000002600 */
[----:B------:R-:W-:-:S02]  /*0050*/  CS2R R24, SRZ ;  /* 0x0000000000187805 */ /* 0x000fc4000001ff00 */
[----:B------:R-:W-:Y:S01]  /*0060*/  CS2R R26, SRZ ;  /* 0x00000000001a7805 */ /* 0x000fe2000001ff00 */
[----:B------:R-:W-:Y:S02]  /*0070*/  ULDC.64 UR6, c[0x0][0x208] ;  /* 0x0000820000067ab9 */ /* 0x000fe40000000a00 */
[----:B------:R-:W5:Y:S01]  /*0080*/  LDC.64 R38, c[0x0][0x220] ;  /* 0x00008800ff267b82 */ /* 0x000f620000000a00 */
[----:B------:R-:W-:Y:S02]  /*0090*/  CS2R R6, SRZ ;  /* 0x0000000000067805 */ /* 0x000fe4000001ff00 */
[----:B------:R-:W-:Y:S02]  /*00a0*/  CS2R R8, SRZ ;  /* 0x0000000000087805 */ /* 0x000fe4000001ff00 */
[----:B------:R-:W-:Y:S02]  /*00b0*/  CS2R R10, SRZ ;  /* 0x00000000000a7805 */ /* 0x000fe4000001ff00 */
[----:B------:R-:W-:-:S02]  /*00c0*/  CS2R R12, SRZ ;  /* 0x00000000000c7805 */ /* 0x000fc4000001ff00 */
[----:B------:R-:W-:Y:S02]  /*00d0*/  CS2R R14, SRZ ;  /* 0x00000000000e7805 */ /* 0x000fe4000001ff00 */
[----:B------:R-:W-:Y:S02]  /*00e0*/  CS2R R16, SRZ ;  /* 0x0000000000107805 */ /* 0x000fe4000001ff00 */
[----:B------:R-:W-:Y:S01]  /*00f0*/  CS2R R18, SRZ ;  /* 0x0000000000127805 */ /* 0x000fe2000001ff00 */
[----:B------:R-:W2:Y:S01]  /*0100*/  LDC.64 R30, c[0x0][0x218] ;  /* 0x00008600ff1e7b82 */ /* 0x000ea20000000a00 */
[----:B------:R-:W-:Y:S02]  /*0110*/  CS2R R20, SRZ ;  /* 0x0000000000147805 */ /* 0x000fe4000001ff00 */
[----:B------:R-:W-:-:S05]  /*0120*/  CS2R R22, SRZ ;  /* 0x0000000000167805 */ /* 0x000fca000001ff00 */
[----:B------:R-:W2:Y:S01]  /*0130*/  LDC.64 R40, c[0x0][0x210] ;  /* 0x00008400ff287b82 */ /* 0x000ea20000000a00 */
[----:B-1----:R-:W-:Y:S02]  /*0140*/  SHF.L.U32 R52, R0, 0x2, RZ ;  /* 0x0000000200347819 */ /* 0x002fe400000006ff */
[----:B------:R-:W-:Y:S02]  /*0150*/  SHF.R.U32.HI R3, RZ, 0x2, R0 ;  /* 0x00000002ff037819 */ /* 0x000fe40000011600 */
[----:B---3--:R-:W-:Y:S02]  /*0160*/  SHF.L.U32 R53, R53, 0x4, RZ ;  /* 0x0000000435357819 */ /* 0x008fe400000006ff */
[----:B------:R-:W-:Y:S02]  /*0170*/  SGXT.U32 R3, R3, 0x6 ;  /* 0x000000060303781a */ /* 0x000fe40000000000 */
[----:B------:R-:W-:Y:S02]  /*0180*/  LOP3.LUT R4, R53, 0xc, R52, 0xf8, !PT ;  /* 0x0000000c35047812 */ /* 0x000fe400078ef834 */
[----:B------:R-:W-:-:S02]  /*0190*/  LOP3.LUT R48, R53, 0xc, R52, 0xf8, !PT ;  /* 0x0000000c35307812 */ /* 0x000fc400078ef834 */
[C---:B------:R-:W-:Y:S01]  /*01a0*/  ISETP.GE.AND P0, PT, R4.reuse, 0x2d8, PT ;  /* 0x000002d80400780c */ /* 0x040fe20003f06270 */
[----:B-----5:R-:W-:Y:S01]  /*01b0*/  IMAD.WIDE R38, R4, 0x4, R38 ;  /* 0x0000000404267825 */ /* 0x020fe200078e0226 */
[----:B----4-:R-:W-:-:S03]  /*01c0*/  PRMT R3, R3, 0x6540, R54 ;  /* 0x0000654003037816 */ /* 0x010fc60000000036 */
[----:B--2---:R-:W-:Y:S01]  /*01d0*/  IMAD.WIDE R50, R48, 0x4, R50 ;  /* 0x0000000430327825 */ /* 0x004fe200078e0232 */
[C---:B------:R-:W-:Y:S02]  /*01e0*/  LOP3.LUT R45, R3.reuse, 0x80, RZ, 0xfc, !PT ;  /* 0x00000080032d7812 */ /* 0x040fe400078efcff */
[C---:B------:R-:W-:Y:S01]  /*01f0*/  LOP3.LUT R43, R3.reuse, 0xc0, RZ, 0xfc, !PT ;  /* 0x000000c0032b7812 */ /* 0x040fe200078efcff */
[C-C-:B------:R-:W-:Y:S01]  /*0200*/  IMAD R37, R3.reuse, 0x2d8, R4.reuse ;  /* 0x000002d803257824 */ /* 0x140fe200078e0204 */
[----:B------:R-:W-:Y:S01]  /*0210*/  LOP3.LUT R2, R3, 0x40, RZ, 0xfc, !PT ;  /* 0x0000004003027812 */ /* 0x000fe200078efcff */
[--C-:B------:R-:W-:Y:S02]  /*0220*/  IMAD R45, R45, 0x2d8, R4.reuse ;  /* 0x000002d82d2d7824 */ /* 0x100fe400078e0204 */
[----:B------:R1:W2:Y:S01]  /*0230*/  @!P0 LDG.E.EL.128 R24, desc[UR6][R50.64] ;  /* 0x0000000632188981 */ /* 0x0002a2000c2e1d00 */
[--C-:B------:R-:W-:Y:S02]  /*0240*/  IMAD R43, R43, 0x2d8, R4.reuse ;  /* 0x000002d82b2b7824 */ /* 0x100fe400078e0204 */
[----:B------:R-:W-:Y:S01]  /*0250*/  IMAD R3, R2, 0x2d8, R4 ;  /* 0x000002d802037824 */ /* 0x000fe200078e0204 */
[----:B------:R-:W-:Y:S01]  /*0260*/  CS2R R4, SRZ ;  /* 0x0000000000047805 */ /* 0x000fe2000001ff00 */
[--C-:B0-----:R-:W-:Y:S01]  /*0270*/  IMAD.WIDE R28, R37, 0x4, R30.reuse ;  /* 0x00000004251c7825 */ /* 0x101fe200078e021e */
[----:B------:R-:W3:Y:S03]  /*0280*/  @!P0 LDG.E.EL.128 R20, desc[UR6][R38.64] ;  /* 0x0000000626148981 */ /* 0x000ee6000c2e1d00 */
[--C-:B------:R-:W-:Y:S01]  /*0290*/  IMAD.WIDE R32, R45, 0x4, R30.reuse ;  /* 0x000000042d207825 */ /* 0x100fe200078e021e */
[----:B------:R-:W3:Y:S03]  /*02a0*/  @!P0 LDG.E.EL.128 R4, desc[UR6][R28.64] ;  /* 0x000000061c048981 */ /* 0x000ee6000c2e1d00 */
[--C-:B------:R-:W-:Y:S01]  /*02b0*/  IMAD.WIDE R34, R43, 0x4, R30.reuse ;  /* 0x000000042b227825 */ /* 0x100fe200078e021e */
[----:B------:R0:W4:Y:S03]  /*02c0*/  @!P0 LDG.E.EL.128 R12, desc[UR6][R32.64] ;  /* 0x00000006200c8981 */ /* 0x000126000c2e1d00 */
[C---:B------:R-:W-:Y:S01]  /*02d0*/  IMAD.WIDE R30, R3.reuse, 0x4, R30 ;  /* 0x00000004031e7825 */ /* 0x040fe200078e021e */
[----:B------:R5:W3:Y:S04]  /*02e0*/  @!P0 LDG.E.EL.128 R16, desc[UR6][R34.64] ;  /* 0x0000000622108981 */ /* 0x000ae8000c2e1d00 */
[----:B------:R5:W3:Y:S01]  /*02f0*/  @!P0 LDG.E.EL.128 R8, desc[UR6][R30.64] ;  /* 0x000000061e088981 */ /* 0x000ae2000c2e1d00 */
[----:B-1----:R-:W-:Y:S01]  /*0300*/  IMAD.WIDE R50, R3, 0x4, R40 ;  /* 0x0000000403327825 */ /* 0x002fe200078e0228 */
[----:B0-----:R-:W-:Y:S01]  /*0310*/  CS2R R32, SRZ ;  /* 0x0000000000207805 */ /* 0x001fe2000001ff00 */
[----:B------:R-:W0:Y:S01]  /*0320*/  LDC.64 R2, c[0x0][0x230] ;  /* 0x00008c00ff027b82 */ /* 0x000e220000000a00 */
[----:B-----5:R-:W-:-:S06]  /*0330*/  CS2R R34, SRZ ;  /* 0x0000000000227805 */ /* 0x020fcc000001ff00 */
[----:B------:R-:W5:Y:S01]  /*0340*/  @!P0 LDG.E.EL.128 R32, desc[UR6][R50.64] ;  /* 0x0000000632208981 */ /* 0x000f62000c2e1d00 */
[--C-:B------:R-:W-:Y:S01]  /*0350*/  IMAD.WIDE R46, R37, 0x4, R40.reuse ;  /* 0x00000004252e7825 */ /* 0x100fe200078e0228 */
[----:B------:R-:W-:Y:S02]  /*0360*/  CS2R R28, SRZ ;  /* 0x00000000001c7805 */ /* 0x000fe4000001ff00 */
[----:B------:R-:W-:Y:S02]  /*0370*/  CS2R R30, SRZ ;  /* 0x00000000001e7805 */ /* 0x000fe4000001ff00 */
[----:B------:R-:W-:Y:S02]  /*0380*/  CS2R R36, SRZ ;  /* 0x0000000000247805 */ /* 0x000fe4000001ff00 */
[----:B------:R-:W-:Y:S01]  /*0390*/  CS2R R38, SRZ ;  /* 0x0000000000267805 */ /* 0x000fe2000001ff00 */
[----:B------:R-:W-:Y:S01]  /*03a0*/  IMAD.WIDE R44, R45, 0x4, R40 ;  /* 0x000000042d2c7825 */ /* 0x000fe200078e0228 */
[----:B------:R1:W5:Y:S04]  /*03b0*/  @!P0 LDG.E.EL.128 R28, desc[UR6][R46.64] ;  /* 0x000000062e1c8981 */ /* 0x000368000c2e1d00 */
[----:B------:R0:W5:Y:S02]  /*03c0*/  @!P0 LDG.E.EL.128 R36, desc[UR6][R44.64] ;  /* 0x000000062c248981 */ /* 0x000164000c2e1d00 */
[----:B0-----:R-:W-:Y:S01]  /*03d0*/  IMAD.WIDE R2, R48, 0x4, R2 ;  /* 0x0000000430027825 */ /* 0x001fe200078e0202 */
[----:B-1----:R-:W-:-:S02]  /*03e0*/  CS2R R46, SRZ ;  /* 0x00000000002e7805 */ /* 0x002fc4000001ff00 */
[----:B------:R-:W-:-:S06]  /*03f0*/  CS2R R44, SRZ ;  /* 0x00000000002c7805 */ /* 0x000fcc000001ff00 */
[----:B------:R0:W5:Y:S01]  /*0400*/  @!P0 LDG.E.EL.128 R44, desc[UR6][R2.64] ;  /* 0x00000006022c8981 */ /* 0x000162000c2e1d00 */
[----:B------:R-:W-:Y:S01]  /*0410*/  IMAD.WIDE R56, R43, 0x4, R40 ;  /* 0x000000042b387825 */ /* 0x000fe200078e0228 */
[----:B------:R-:W-:Y:S02]  /*0420*/  CS2R R40, SRZ ;  /* 0x0000000000287805 */ /* 0x000fe4000001ff00 */
[----:B------:R-:W-:-:S06]  /*0430*/  CS2R R42, SRZ ;  /* 0x00000000002a7805 */ /* 0x000fcc000001ff00 */
[----:B------:R-:W5:Y:S01]  /*0440*/  @!P0 LDG.E.EL.128 R40, desc[UR6][R56.64] ;  /* 0x0000000638288981 */ /* 0x000f62000c2e1d00 */
[----:B--2---:R-:W-:Y:S01]  /*0450*/  FADD R50, R24, 9.9999997473787516356e-06 ;  /* 0x3727c5ac18327421 */ /* 0x004fe20000000000 */
[----:B------:R-:W-:-:S05]  /*0460*/  FADD R51, R25, 9.9999997473787516356e-06 ;  /* 0x3727c5ac19337421 */ /* 0x000fca0000000000 */
[----:B------:R-:W1:Y:S08]  /*0470*/  MUFU.SQRT R50, R50 ;  /* 0x0000003200327308 */ /* 0x000e700000002000 */
[----:B------:R-:W2:Y:S01]  /*0480*/  MUFU.SQRT R51, R51 ;  /* 0x0000003300337308 */ /* 0x000ea20000002000 */
[----:B------:R-:W-:Y:S01]  /*0490*/  FADD R26, R26, 9.9999997473787516356e-06 ;  /* 0x3727c5ac1a1a7421 */ /* 0x000fe20000000000 */
[----:B-1----:R-:W-:-:S02]  /*04a0*/  FSETP.GT.AND P5, PT, R50, 8.50705917302346158658e+37, PT ;  /* 0x7e8000003200780b */ /* 0x002fc40003fa4000 */
[C---:B------:R-:W-:Y:S02]  /*04b0*/  FSETP.GEU.AND P4, PT, R50.reuse, 1.175494350822287508e-38, PT ;  /* 0x008000003200780b */ /* 0x040fe40003f8e000 */
[C---:B--2---:R-:W-:Y:S02]  /*04c0*/  FSETP.GT.AND P3, PT, R51.reuse, 8.50705917302346158658e+37, PT ;  /* 0x7e8000003300780b */ /* 0x044fe40003f64000 */
[----:B------:R-:W-:Y:S01]  /*04d0*/  FSETP.GEU.AND P2, PT, R51, 1.175494350822287508e-38, PT ;  /* 0x008000003300780b */ /* 0x000fe20003f4e000 */
[----:B------:R-:W1:Y:S06]  /*04e0*/  MUFU.SQRT R26, R26 ;  /* 0x0000001a001a7308 */ /* 0x000e6c0000002000 */
[----:B------:R-:W-:Y:S01]  /*04f0*/  @P5 FMUL R50, R50, 0.25 ;  /* 0x3e80000032325820 */ /* 0x000fe20000400000 */
[C---:B---3--:R-:W-:Y:S01]  /*0500*/  FADD R7, -R23.reuse, R7 ;  /* 0x0000000717077221 */ /* 0x048fe20000000100 */
[C---:B----4-:R-:W-:Y:S01]  /*0510*/  FADD R15, -R23.reuse, R15 ;  /* 0x0000000f170f7221 */ /* 0x050fe20000000100 */
[C---:B------:R-:W-:Y:S01]  /*0520*/  FADD R19, -R23.reuse, R19 ;  /* 0x0000001317137221 */ /* 0x040fe20000000100 */
[----:B------:R-:W-:Y:S01]  /*0530*/  FADD R11, -R23, R11 ;  /* 0x0000000b170b7221 */ /* 0x000fe20000000100 */
[----:B------:R-:W-:Y:S01]  /*0540*/  FADD R25, -R21, R5 ;  /* 0x0000000515197221 */ /* 0x000fe20000000100 */
[----:B------:R-:W-:Y:S01]  /*0550*/  @P3 FMUL R51, R51, 0.25 ;  /* 0x3e80000033333820 */ /* 0x000fe20000400000 */
[C---:B------:R-:W-:Y:S01]  /*0560*/  FADD R23, -R21.reuse, R13 ;  /* 0x0000000d15177221 */ /* 0x040fe20000000100 */
[C---:B------:R-:W-:Y:S01]  /*0570*/  FADD R24, -R21.reuse, R17 ;  /* 0x0000001115187221 */ /* 0x040fe20000000100 */
[----:B------:R-:W-:Y:S01]  /*0580*/  FADD R49, -R21, R9 ;  /* 0x0000000915317221 */ /* 0x000fe20000000100 */
[----:B------:R-:W-:Y:S01]  /*0590*/  @!P4 FMUL R50, R50, 16777216 ;  /* 0x4b8000003232c820 */ /* 0x000fe20000400000 */
[----:B------:R-:W-:Y:S01]  /*05a0*/  FADD R21, -R20, R4 ;  /* 0x0000000414157221 */ /* 0x000fe20000000100 */
[----:B------:R-:W-:Y:S01]  /*05b0*/  @!P2 FMUL R51, R51, 16777216 ;  /* 0x4b8000003333a820 */ /* 0x000fe20000400000 */
[----:B------:R-:W-:-:S03]  /*05c0*/  HFMA2.MMA R4, -RZ, RZ, 1.625, 0 ;  /* 0x3e800000ff047435 */ /* 0x000fc600000001ff */
[----:B------:R-:W2:Y:S01]  /*05d0*/  MUFU.RCP R50, R50 ;  /* 0x0000003200327308 */ /* 0x000ea20000001000 */
[----:B-1----:R-:W-:-:S07]  /*05e0*/  FSETP.GT.AND P1, PT, R26, 8.50705917302346158658e+37, PT ;  /* 0x7e8000001a00780b */ /* 0x002fce0003f24000 */
[----:B------:R-:W1:Y:S01]  /*05f0*/  MUFU.RCP R51, R51 ;  /* 0x0000003300337308 */ /* 0x000e620000001000 */
[C---:B0-----:R-:W-:Y:S02]  /*0600*/  FSEL R3, R4.reuse, 1, P5 ;  /* 0x3f80000004037808 */ /* 0x041fe40002800000 */
[----:B------:R-:W-:Y:S02]  /*0610*/  FSEL R2, R4, 1, P3 ;  /* 0x3f80000004027808 */ /* 0x000fe40001800000 */
[----:B------:R-:W-:Y:S01]  /*0620*/  FSETP.GEU.AND P5, PT, R26, 1.175494350822287508e-38, PT ;  /* 0x008000001a00780b */ /* 0x000fe20003fae000 */
[----:B------:R-:W-:Y:S02]  /*0630*/  @!P4 FMUL R3, R3, 16777216 ;  /* 0x4b8000000303c820 */ /* 0x000fe40000400000 */
[----:B------:R-:W-:Y:S02]  /*0640*/  @!P2 FMUL R2, R2, 16777216 ;  /* 0x4b8000000202a820 */ /* 0x000fe40000400000 */
[----:B--2---:R-:W-:Y:S01]  /*0650*/  FMUL R17, R50, R3 ;  /* 0x0000000332117220 */ /* 0x004fe20000400000 */
[----:B------:R-:W-:Y:S01]  /*0660*/  @P1 FMUL R26, R26, 0.25 ;  /* 0x3e8000001a1a1820 */ /* 0x000fe20000400000 */
[----:B-1----:R-:W-:-:S02]  /*0670*/  FMUL R50, R51, R2 ;  /* 0x0000000233327220 */ /* 0x002fc40000400000 */
[----:B------:R-:W0:Y:S04]  /*0680*/  LDC.64 R2, c[0x0][0x238] ;  /* 0x00008e00ff027b82 */ /* 0x000e280000000a00 */
[----:B------:R-:W-:-:S04]  /*0690*/  @!P5 FMUL R26, R26, 16777216 ;  /* 0x4b8000001a1ad820 */ /* 0x000fc80000400000 */
[----:B------:R-:W1:Y:S01]  /*06a0*/  MUFU.RCP R5, R26 ;  /* 0x0000001a00057308 */ /* 0x000e620000001000 */
[C---:B------:R-:W-:Y:S01]  /*06b0*/  FADD R12, -R20.reuse, R12 ;  /* 0x0000000c140c7221 */ /* 0x040fe20000000100 */
[C---:B------:R-:W-:Y:S01]  /*06c0*/  FADD R16, -R20.reuse, R16 ;  /* 0x0000001014107221 */ /* 0x040fe20000000100 */
[----:B------:R-:W-:Y:S01]  /*06d0*/  FADD R8, -R20, R8 ;  /* 0x0000000814087221 */ /* 0x000fe20000000100 */
[----:B------:R-:W-:Y:S01]  /*06e0*/  FSEL R20, R4, 1, P1 ;  /* 0x3f80000004147808 */ /* 0x000fe20000800000 */
[-C--:B------:R-:W-:Y:S01]  /*06f0*/  FMUL R21, R21, R17.reuse ;  /* 0x0000001115157220 */ /* 0x080fe20000400000 */
[----:B------:R-:W-:-:S03]  /*0700*/  FMUL R13, R12, R17 ;  /* 0x000000110c0d7220 */ /* 0x000fc60000400000 */
[----:B------:R-:W-:Y:S01]  /*0710*/  @!P5 FMUL R20, R20, 16777216 ;  /* 0x4b8000001414d820 */ /* 0x000fe20000400000 */
[-C--:B------:R-:W-:Y:S01]  /*0720*/  FMUL R9, R8, R17.reuse ;  /* 0x0000001108097220 */ /* 0x080fe20000400000 */
[----:B------:R-:W-:Y:S01]  /*0730*/  FMUL R17, R16, R17 ;  /* 0x0000001110117220 */ /* 0x000fe20000400000 */
[-C--:B------:R-:W-:Y:S01]  /*0740*/  FMUL R12, R25, R50.reuse ;  /* 0x00000032190c7220 */ /* 0x080fe20000400000 */
[-C--:B------:R-:W-:Y:S01]  /*0750*/  FMUL R16, R49, R50.reuse ;  /* 0x0000003231107220 */ /* 0x080fe20000400000 */
[----:B------:R-:W-:Y:S01]  /*0760*/  FMUL R24, R24, R50 ;  /* 0x0000003218187220 */ /* 0x000fe20000400000 */
[----:B-1----:R-:W-:Y:S01]  /*0770*/  FMUL R5, R5, R20 ;  /* 0x0000001405057220 */ /* 0x002fe20000400000 */
[----:B------:R-:W-:Y:S01]  /*0780*/  FMUL R20, R23, R50 ;  /* 0x0000003217147220 */ /* 0x000fe20000400000 */
[----:B------:R-:W-:Y:S01]  /*0790*/  CS2R R50, SRZ ;  /* 0x0000000000327805 */ /* 0x000fe2000001ff00 */
[----:B0-----:R-:W-:Y:S01]  /*07a0*/  IMAD.WIDE R2, R48, 0x4, R2 ;  /* 0x0000000430027825 */ /* 0x001fe200078e0202 */
[----:B------:R-:W-:-:S06]  /*07b0*/  CS2R R48, SRZ ;  /* 0x0000000000307805 */ /* 0x000fcc000001ff00 */
[----:B------:R0:W5:Y:S01]  /*07c0*/  @!P0 LDG.E.EL.128 R48, desc[UR6][R2.64] ;  /* 0x0000000602308981 */ /* 0x000162000c2e1d00 */
[----:B------:R-:W-:Y:S01]  /*07d0*/  FADD R27, R27, 9.9999997473787516356e-06 ;  /* 0x3727c5ac1b1b7421 */ /* 0x000fe20000000000 */
[----:B------:R-:W1:Y:S03]  /*07e0*/  S2R R8, SR_TID.X ;  /* 0x0000000000087919 */ /* 0x000e660000002100 */
[----:B------:R-:W2:Y:S01]  /*07f0*/  MUFU.SQRT R25, R27 ;  /* 0x0000001b00197308 */ /* 0x000ea20000002000 */
[----:B------:R-:W3:Y:S01]  /*0800*/  S2UR UR5, SR_CgaCtaId ;  /* 0x00000000000579c3 */ /* 0x000ee20000008800 */
[C---:B--2---:R-:W-:Y:S02]  /*0810*/  FSETP.GT.AND P0, PT, R25.reuse, 8.50705917302346158658e+37, PT ;  /* 0x7e8000001900780b */ /* 0x044fe40003f04000 */
[----:B------:R-:W-:Y:S01]  /*0820*/  FSETP.GEU.AND P1, PT, R25, 1.175494350822287508e-38, PT ;  /* 0x008000001900780b */ /* 0x000fe20003f2e000 */
[----:B------:R-:W-:Y:S01]  /*0830*/  UMOV UR4, 0x400 ;  /* 0x0000040000047882 */ /* 0x000fe20000000000 */
[----:B0-----:R-:W-:-:S09]  /*0840*/  SHF.L.U32 R2, R0, 0xa, RZ ;  /* 0x0000000a00027819 */ /* 0x001fd200000006ff */
[----:B------:R-:W-:Y:S01]  /*0850*/  @P0 FMUL R25, R25, 0.25 ;  /* 0x3e80000019190820 */ /* 0x000fe20000400000 */
[----:B---3--:R-:W-:Y:S01]  /*0860*/  UPRMT UR4, UR5, 0x654, UR4 ;  /* 0x0000065405047896 */ /* 0x008fe20008000004 */
[----:B-1----:R-:W-:Y:S02]  /*0870*/  SHF.R.U32.HI R3, RZ, 0x2, R8 ;  /* 0x00000002ff037819 */ /* 0x002fe40000011608 */
[----:B------:R-:W-:Y:S01]  /*0880*/  @!P1 FMUL R25, R25, 16777216 ;  /* 0x4b80000019199820 */ /* 0x000fe20000400000 */
[----:B------:R-:W-:Y:S02]  /*0890*/  LOP3.LUT R2, R2, 0xc00, RZ, 0xc0, !PT ;  /* 0x00000c0002027812 */ /* 0x000fe400078ec0ff */
[----:B------:R-:W-:Y:S02]  /*08a0*/  SGXT.U32 R3, R3, 0x6 ;  /* 0x000000060303781a */ /* 0x000fe40000000000 */
[C---:B------:R-:W-:Y:S01]  /*08b0*/  LEA.HI R26, R2.reuse, UR4, RZ, 0x1c ;  /* 0x00000004021a7c11 */ /* 0x040fe2000f8fe0ff */
[----:B------:R-:W0:Y:S01]  /*08c0*/  MUFU.RCP R25, R25 ;  /* 0x0000001900197308 */ /* 0x000e220000001000 */
[----:B------:R-:W-:-:S02]  /*08d0*/  LOP3.LUT R3, R2, R3, RZ, 0xfc, !PT ;  /* 0x0000000302037212 */ /* 0x000fc400078efcff */
[C---:B------:R-:W-:Y:S02]  /*08e0*/  LOP3.LUT R23, R2.reuse, 0x100, RZ, 0xfc, !PT ;  /* 0x0000010002177812 */ /* 0x040fe400078efcff */
[----:B------:R-:W-:Y:S01]  /*08f0*/  LOP3.LUT R27, R2, 0x200, RZ, 0xfc, !PT ;  /* 0x00000200021b7812 */ /* 0x000fe200078efcff */
[C---:B------:R-:W-:Y:S01]  /*0900*/  FADD R6, -R22.reuse, R6 ;  /* 0x0000000616067221 */ /* 0x040fe20000000100 */
[C---:B------:R-:W-:Y:S01]  /*0910*/  FADD R10, -R22.reuse, R10 ;  /* 0x0000000a160a7221 */ /* 0x040fe20000000100 */
[C---:B------:R-:W-:Y:S01]  /*0920*/  FADD R14, -R22.reuse, R14 ;  /* 0x0000000e160e7221 */ /* 0x040fe20000000100 */
[----:B------:R-:W-:Y:S01]  /*0930*/  FADD R18, -R22, R18 ;  /* 0x0000001216127221 */ /* 0x000fe20000000100 */
[----:B------:R-:W-:-:S04]  /*0940*/  SHF.R.U32.HI R0, RZ, 0x6, R0 ;  /* 0x00000006ff007819 */ /* 0x000fc80000011600 */
[----:B------:R-:W-:-:S04]  /*0950*/  SGXT.U32 R0, R0, 0x2 ;  /* 0x000000020000781a */ /* 0x000fc80000000000 */
[----:B------:R-:W-:Y:S01]  /*0960*/  LOP3.LUT R0, R0, R53, RZ, 0xfc, !PT ;  /* 0x0000003500007212 */ /* 0x000fe200078efcff */
[-CC-:B-----5:R-:W-:Y:S01]  /*0970*/  FFMA R12, R12, R45.reuse, R49.reuse ;  /* 0x0000002d0c0c7223 */ /* 0x1a0fe20000000031 */
[-CC-:B------:R-:W-:Y:S01]  /*0980*/  FFMA R16, R16, R45.reuse, R49.reuse ;  /* 0x0000002d10107223 */ /* 0x180fe20000000031 */
[-CC-:B------:R-:W-:Y:S01]  /*0990*/  FFMA R20, R20, R45.reuse, R49.reuse ;  /* 0x0000002d14147223 */ /* 0x180fe20000000031 */
[----:B------:R-:W-:Y:S01]  /*09a0*/  FFMA R24, R24, R45, R49 ;  /* 0x0000002d18187223 */ /* 0x000fe20000000031 */
[----:B------:R-:W-:Y:S02]  /*09b0*/  LOP3.LUT R45, R2, 0x300, RZ, 0xfc, !PT ;  /* 0x00000300022d7812 */ /* 0x000fe400078efcff */
[----:B------:R-:W-:Y:S02]  /*09c0*/  LEA R2, R3, R26, 0x2 ;  /* 0x0000001a03027211 */ /* 0x000fe400078e10ff */
[----:B------:R-:W-:-:S05]  /*09d0*/  FSEL R26, R4, 1, P0 ;  /* 0x3f800000041a7808 */ /* 0x000fca0000000000 */
[----:B------:R-:W-:-:S04]  /*09e0*/  @!P1 FMUL R26, R26, 16777216 ;  /* 0x4b8000001a1a9820 */ /* 0x000fc80000400000 */
[----:B0-----:R-:W-:Y:S01]  /*09f0*/  FMUL R26, R25, R26 ;  /* 0x0000001a191a7220 */ /* 0x001fe20000400000 */
[-C--:B------:R-:W-:Y:S01]  /*0a00*/  FMUL R25, R6, R5.reuse ;  /* 0x0000000506197220 */ /* 0x080fe20000400000 */
[-CC-:B------:R-:W-:Y:S01]  /*0a10*/  FFMA R21, R21, R44.reuse, R48.reuse ;  /* 0x0000002c15157223 */ /* 0x180fe20000000030 */
[--C-:B------:R-:W-:Y:S01]  /*0a20*/  FFMA R9, R9, R44, R48.reuse ;  /* 0x0000002c09097223 */ /* 0x100fe20000000030 */
[----:B------:R-:W-:Y:S01]  /*0a30*/  FMUL R6, R7, R26 ;  /* 0x0000001a07067220 */ /* 0x000fe20000400000 */
[-CC-:B------:R-:W-:Y:S01]  /*0a40*/  FFMA R13, R13, R44.reuse, R48.reuse ;  /* 0x0000002c0d0d7223 */ /* 0x180fe20000000030 */
[----:B------:R-:W-:Y:S01]  /*0a50*/  FFMA R17, R17, R44, R48 ;  /* 0x0000002c11117223 */ /* 0x000fe20000000030 */
[----:B------:R-:W-:Y:S01]  /*0a60*/  LEA.HI R44, R23, UR4, RZ, 0x1c ;  /* 0x00000004172c7c11 */ /* 0x000fe2000f8fe0ff */
[----:B------:R-:W-:Y:S01]  /*0a70*/  FFMA R25, R25, R46, R50 ;  /* 0x0000002e19197223 */ /* 0x000fe20000000032 */
[----:B------:R-:W-:Y:S01]  /*0a80*/  LEA.HI R48, R27, UR4, RZ, 0x1c ;  /* 0x000000041b307c11 */ /* 0x000fe2000f8fe0ff */
[----:B------:R-:W-:Y:S01]  /*0a90*/  FMUL R27, R10, R5 ;  /* 0x000000050a1b7220 */ /* 0x000fe20000400000 */
[----:B------:R-:W-:Y:S01]  /*0aa0*/  LEA.HI R56, R45, UR4, RZ, 0x1c ;  /* 0x000000042d387c11 */ /* 0x000fe2000f8fe0ff */
[----:B------:R-:W-:Y:S01]  /*0ab0*/  FMUL R10, R11, R26 ;  /* 0x0000001a0b0a7220 */ /* 0x000fe20000400000 */
[----:B------:R-:W-:Y:S01]  /*0ac0*/  FFMA R6, R6, R47, R51 ;  /* 0x0000002f06067223 */ /* 0x000fe20000000033 */
[----:B------:R-:W-:Y:S01]  /*0ad0*/  FADD R21, R21, R28 ;  /* 0x0000001c15157221 */ /* 0x000fe20000000000 */
[C---:B------:R-:W-:Y:S01]  /*0ae0*/  LEA R23, R3.reuse, R44, 0x2 ;  /* 0x0000002c03177211 */ /* 0x040fe200078e10ff */
[----:B------:R-:W-:Y:S01]  /*0af0*/  FADD R12, R12, R29 ;  /* 0x0000001d0c0c7221 */ /* 0x000fe20000000000 */
[----:B------:R-:W-:Y:S01]  /*0b00*/  LEA R4, R3, R48, 0x2 ;  /* 0x0000003003047211 */ /* 0x000fe200078e10ff */
[----:B------:R-:W-:Y:S01]  /*0b10*/  FMUL R45, R14, R5 ;  /* 0x000000050e2d7220 */ /* 0x000fe20000400000 */
[----:B------:R-:W-:Y:S01]  /*0b20*/  FFMA R27, R27, R46, R50 ;  /* 0x0000002e1b1b7223 */ /* 0x000fe20000000032 */
[----:B------:R-:W-:Y:S01]  /*0b30*/  FADD R25, R25, R30 ;  /* 0x0000001e19197221 */ /* 0x000fe20000000000 */
[----:B------:R-:W-:Y:S01]  /*0b40*/  LEA R3, R3, R56, 0x2 ;  /* 0x0000003803037211 */ /* 0x000fe200078e10ff */
[----:B------:R-:W-:Y:S01]  /*0b50*/  FMUL R14, R15, R26 ;  /* 0x0000001a0f0e7220 */ /* 0x000fe20000400000 */
[----:B------:R-:W-:Y:S01]  /*0b60*/  FFMA R10, R10, R47, R51 ;  /* 0x0000002f0a0a7223 */ /* 0x000fe20000000033 */
[----:B------:R-:W-:Y:S01]  /*0b70*/  FADD R6, R6, R31 ;  /* 0x0000001f06067221 */ /* 0x000fe20000000000 */
[----:B------:R-:W-:Y:S01]  /*0b80*/  FMUL R5, R18, R5 ;  /* 0x0000000512057220 */ /* 0x000fe20000400000 */
[----:B------:R-:W-:Y:S01]  /*0b90*/  FADD R9, R9, R32 ;  /* 0x0000002009097221 */ /* 0x000fe20000000000 */
[----:B------:R-:W-:Y:S01]  /*0ba0*/  FADD R18, R16, R33 ;  /* 0x0000002110127221 */ /* 0x000fe20000000000 */
[----:B------:R-:W-:Y:S01]  /*0bb0*/  STS [R2], R21 ;  /* 0x0000001502007388 */ /* 0x000fe20000000800 */
[----:B------:R-:W-:Y:S01]  /*0bc0*/  FFMA R45, R45, R46, R50 ;  /* 0x0000002e2d2d7223 */ /* 0x000fe20000000032 */
[----:B------:R-:W-:Y:S01]  /*0bd0*/  FADD R27, R27, R34 ;  /* 0x000000221b1b7221 */ /* 0x000fe20000000000 */
[----:B------:R-:W-:Y:S01]  /*0be0*/  FMUL R26, R19, R26 ;  /* 0x0000001a131a7220 */ /* 0x000fe20000400000 */
[----:B------:R-:W-:Y:S01]  /*0bf0*/  STS [R23+0x400], R12 ;  /* 0x0004000c17007388 */ /* 0x000fe20000000800 */
[----:B------:R-:W-:Y:S01]  /*0c00*/  FFMA R14, R14, R47, R51 ;  /* 0x0000002f0e0e7223 */ /* 0x000fe20000000033 */
[----:B------:R-:W-:Y:S01]  /*0c10*/  FADD R10, R10, R35 ;  /* 0x000000230a0a7221 */ /* 0x000fe20000000000 */
[----:B------:R-:W-:Y:S01]  /*0c20*/  FADD R13, R13, R36 ;  /* 0x000000240d0d7221 */ /* 0x000fe20000000000 */
[----:B------:R-:W-:Y:S01]  /*0c30*/  STS [R4+0x800], R25 ;  /* 0x0008001904007388 */ /* 0x000fe20000000800 */
[----:B------:R-:W-:Y:S01]  /*0c40*/  FADD R20, R20, R37 ;  /* 0x0000002514147221 */ /* 0x000fe20000000000 */
[----:B------:R-:W-:-:S02]  /*0c50*/  FFMA R5, R5, R46, R50 ;  /* 0x0000002e05057223 */ /* 0x000fc40000000032 */
[----:B------:R0:W-:Y:S01]  /*0c60*/  STS [R3+0xc00], R6 ;  /* 0x000c000603007388 */ /* 0x0001e20000000800 */
[----:B------:R-:W-:Y:S01]  /*0c70*/  FADD R45, R45, R38 ;  /* 0x000000262d2d7221 */ /* 0x000fe20000000000 */
[----:B------:R-:W-:Y:S02]  /*0c80*/  FFMA R26, R26, R47, R51 ;  /* 0x0000002f1a1a7223 */ /* 0x000fe40000000033 */
[----:B------:R-:W-:Y:S01]  /*0c90*/  STS [R2+0x100], R9 ;  /* 0x0001000902007388 */ /* 0x000fe20000000800 */
[----:B------:R-:W-:Y:S01]  /*0ca0*/  FADD R14, R14, R39 ;  /* 0x000000270e0e7221 */ /* 0x000fe20000000000 */
[----:B------:R-:W-:Y:S02]  /*0cb0*/  FADD R17, R17, R40 ;  /* 0x0000002811117221 */ /* 0x000fe40000000000 */
[----:B------:R-:W-:Y:S01]  /*0cc0*/  STS [R23+0x500], R18 ;  /* 0x0005001217007388 */ /* 0x000fe20000000800 */
[----:B------:R-:W-:-:S03]  /*0cd0*/  FADD R24, R24, R41 ;  /* 0x0000002918187221 */ /* 0x000fc60000000000 */
[----:B------:R-:W-:Y:S01]  /*0ce0*/  STS [R4+0x900], R27 ;  /* 0x0009001b04007388 */ /* 0x000fe20000000800 */
[----:B------:R-:W-:-:S03]  /*0cf0*/  FADD R7, R5, R42 ;  /* 0x0000002a05077221 */ /* 0x000fc60000000000 */
[----:B------:R1:W-:Y:S01]  /*0d00*/  STS [R3+0xd00], R10 ;  /* 0x000d000a03007388 */ /* 0x0003e20000000800 */
[----:B------:R-:W-:-:S03]  /*0d10*/  FADD R26, R26, R43 ;  /* 0x0000002b1a1a7221 */ /* 0x000fc60000000000 */
[----:B------:R-:W-:Y:S04]  /*0d20*/  STS [R2+0x200], R13 ;  /* 0x0002000d02007388 */ /* 0x000fe80000000800 */
[----:B------:R-:W-:Y:S04]  /*0d30*/  STS [R23+0x600], R20 ;  /* 0x0006001417007388 */ /* 0x000fe80000000800 */
[----:B------:R-:W-:Y:S04]  /*0d40*/  STS [R4+0xa00], R45 ;  /* 0x000a002d04007388 */ /* 0x000fe80000000800 */
[----:B------:R-:W-:Y:S01]  /*0d50*/  STS [R3+0xe00], R14 ;  /* 0x000e000e03007388 */ /* 0x000fe20000000800 */
[----:B------:R-:W-:-:S03]  /*0d60*/  LOP3.LUT R16, R52, 0x3fc, RZ, 0xc0, !PT ;  /* 0x000003fc34107812 */ /* 0x000fc600078ec0ff */
[----:B------:R2:W-:Y:S04]  /*0d70*/  STS [R2+0x300], R17 ;  /* 0x0003001102007388 */ /* 0x0005e80000000800 */
[----:B------:R-:W-:Y:S04]  /*0d80*/  STS [R23+0x700], R24 ;  /* 0x0007001817007388 */ /* 0x000fe80000000800 */
[----:B------:R3:W-:Y:S04]  /*0d90*/  STS [R4+0xb00], R7 ;  /* 0x000b000704007388 */ /* 0x0007e80000000800 */
[----:B------:R4:W-:Y:S01]  /*0da0*/  STS [R3+0xf00], R26 ;  /* 0x000f001a03007388 */ /* 0x0009e20000000800 */
[----:B------:R-:W-:-:S02]  /*0db0*/  LOP3.LUT R5, R16, 0x400, RZ, 0xfc, !PT ;  /* 0x0000040010057812 */ /* 0x000fc400078efcff */
[----:B0-----:R-:W-:Y:S02]  /*0dc0*/  LOP3.LUT R6, R16, 0x800, RZ, 0xfc, !PT ;  /* 0x0000080010067812 */ /* 0x001fe400078efcff */
[----:B-1----:R-:W-:Y:S02]  /*0dd0*/  SHF.R.U32.HI R10, RZ, 0x2, R8 ;  /* 0x00000002ff0a7819 */ /* 0x002fe40000011608 */
[----:B------:R-:W-:Y:S02]  /*0de0*/  SHF.R.U32.HI R8, RZ, 0x4, R5 ;  /* 0x00000004ff087819 */ /* 0x000fe40000011605 */
[----:B------:R-:W-:Y:S02]  /*0df0*/  SHF.R.U32.HI R9, RZ, 0x4, R6 ;  /* 0x00000004ff097819 */ /* 0x000fe40000011606 */
[----:B------:R-:W-:Y:S02]  /*0e00*/  LOP3.LUT R6, R10, 0x30, RZ, 0xc0, !PT ;  /* 0x000000300a067812 */ /* 0x000fe400078ec0ff */
[----:B------:R-:W-:-:S02]  /*0e10*/  LOP3.LUT R5, R52, 0xfc, RZ, 0xc0, !PT ;  /* 0x000000fc34057812 */ /* 0x000fc400078ec0ff */
[----:B------:R-:W-:Y:S02]  /*0e20*/  LOP3.LUT R8, R8, 0x70, RZ, 0xc0, !PT ;  /* 0x0000007008087812 */ /* 0x000fe400078ec0ff */
[----:B--2---:R-:W-:Y:S02]  /*0e30*/  LOP3.LUT R2, R9, 0xb0, RZ, 0xc0, !PT ;  /* 0x000000b009027812 */ /* 0x004fe400078ec0ff */
[----:B------:R-:W-:Y:S02]  /*0e40*/  IADD3 R9, R6, UR4, RZ ;  /* 0x0000000406097c10 */ /* 0x000fe4000fffe0ff */
[----:B------:R-:W-:Y:S02]  /*0e50*/  PRMT R17, R5, 0x6540, R54 ;  /* 0x0000654005117816 */ /* 0x000fe40000000036 */
[----:B------:R-:W-:Y:S02]  /*0e60*/  IADD3 R5, R8, UR4, RZ ;  /* 0x0000000408057c10 */ /* 0x000fe4000fffe0ff */
[----:B---3--:R-:W-:-:S02]  /*0e70*/  IADD3 R7, R2, UR4, RZ ;  /* 0x0000000402077c10 */ /* 0x008fc4000fffe0ff */
[C---:B------:R-:W-:Y:S01]  /*0e80*/  LEA R12, R16.reuse, R9, 0x2 ;  /* 0x00000009100c7211 */ /* 0x040fe200078e10ff */
[----:B------:R-:W-:Y:S01]  /*0e90*/  BAR.SYNC.DEFER_BLOCKING 0x0 ;  /* 0x0000000000007b1d */ /* 0x000fe20000010000 */
[C---:B------:R-:W-:Y:S02]  /*0ea0*/  LEA R8, R16.reuse, R5, 0x2 ;  /* 0x0000000510087211 */ /* 0x040fe400078e10ff */
[----:B------:R-:W-:Y:S02]  /*0eb0*/  LEA R7, R16, R7, 0x2 ;  /* 0x0000000710077211 */ /* 0x000fe400078e10ff */
[----:B------:R-:W-:-:S04]  /*0ec0*/  SHF.R.S32.HI R2, RZ, 0x17, R54 ;  /* 0x00000017ff027819 */ /* 0x000fc80000011436 */
[----:B------:R-:W-:-:S04]  /*0ed0*/  SGXT R2, R2, 0x1 ;  /* 0x000000010202781a */ /* 0x000fc80000000200 */
[----:B------:R-:W-:Y:S02]  /*0ee0*/  LEA.HI R18, R2, R17, RZ, 0xc ;  /* 0x0000001102127211 */ /* 0x000fe400078f60ff */
[----:B----4-:R-:W0:Y:S01]  /*0ef0*/  LDC.64 R2, c[0x0][0x240] ;  /* 0x00009000ff027b82 */ /* 0x010e220000000a00 */
[----:B------:R-:W1:Y:S04]  /*0f00*/  LDS.128 R12, [R12] ;  /* 0x000000000c0c7984 */ /* 0x000e680000000c00 */
[----:B------:R-:W2:Y:S04]  /*0f10*/  LDS.128 R8, [R8+0x1000] ;  /* 0x0010000008087984 */ /* 0x000ea80000000c00 */
[----:B------:R-:W3:Y:S01]  /*0f20*/  LDS.128 R4, [R7+0x2000] ;  /* 0x0020000007047984 */ /* 0x000ee20000000c00 */
[----:B------:R-:W-:-:S02]  /*0f30*/  LOP3.LUT R20, R18, 0xfffff000, RZ, 0xc0, !PT ;  /* 0xfffff00012147812 */ /* 0x000fc400078ec0ff */
[----:B------:R-:W-:Y:S02]  /*0f40*/  SHF.R.S32.HI R18, RZ, 0xc, R18 ;  /* 0x0000000cff127819 */ /* 0x000fe40000011412 */
[----:B------:R-:W-:-:S05]  /*0f50*/  IADD3 R17, R17, -R20, RZ ;  /* 0x8000001411117210 */ /* 0x000fca0007ffe0ff */
[----:B------:R-:W-:Y:S01]  /*0f60*/  IMAD R24, R18, 0x2d8000, R17 ;  /* 0x002d800012187824 */ /* 0x000fe200078e0211 */
[----:B------:R-:W-:Y:S02]  /*0f70*/  LOP3.LUT R17, R16, 0xc00, RZ, 0xfc, !PT ;  /* 0x00000c0010117812 */ /* 0x000fe400078efcff */
[C---:B------:R-:W-:Y:S02]  /*0f80*/  LOP3.LUT R19, R0.reuse, 0x4, RZ, 0xfc, !PT ;  /* 0x0000000400137812 */ /* 0x040fe400078efcff */
[C---:B------:R-:W-:Y:S02]  /*0f90*/  LOP3.LUT R18, R0.reuse, 0x8, RZ, 0xfc, !PT ;  /* 0x0000000800127812 */ /* 0x040fe400078efcff */
[----:B------:R-:W-:Y:S02]  /*0fa0*/  SHF.R.U32.HI R20, RZ, 0x4, R17 ;  /* 0x00000004ff147819 */ /* 0x000fe40000011611 */
[C---:B------:R-:W-:Y:S02]  /*0fb0*/  LOP3.LUT R17, R0.reuse, 0xc, RZ, 0xfc, !PT ;  /* 0x0000000c00117812 */ /* 0x040fe400078efcff */
[----:B------:R-:W-:-:S02]  /*0fc0*/  ISETP.GE.AND P0, PT, R0, 0x2d8, PT ;  /* 0x000002d80000780c */ /* 0x000fc40003f06270 */
[----:B------:R-:W-:Y:S02]  /*0fd0*/  ISETP.GE.AND P1, PT, R19, 0x2d8, PT ;  /* 0x000002d81300780c */ /* 0x000fe40003f26270 */
[----:B------:R-:W-:Y:S02]  /*0fe0*/  ISETP.GE.AND P2, PT, R18, 0x2d8, PT ;  /* 0x000002d81200780c */ /* 0x000fe40003f46270 */
[-C--:B------:R-:W-:Y:S02]  /*0ff0*/  LEA R21, R0, R24.reuse, 0xc ;  /* 0x0000001800157211 */ /* 0x080fe400078e60ff */
[----:B------:R-:W-:Y:S02]  /*1000*/  ISETP.GE.AND P3, PT, R17, 0x2d8, PT ;  /* 0x000002d81100780c */ /* 0x000fe40003f66270 */
[----:B------:R-:W-:Y:S02]  /*1010*/  LOP3.LUT R20, R20, 0xf0, RZ, 0xc0, !PT ;  /* 0x000000f014147812 */ /* 0x000fe400078ec0ff */
[----:B------:R-:W-:-:S02]  /*1020*/  LEA R23, R19, R24, 0xc ;  /* 0x0000001813177211 */ /* 0x000fc400078e60ff */
[----:B------:R-:W-:Y:S01]  /*1030*/  LEA R25, R18, R24, 0xc ;  /* 0x0000001812197211 */ /* 0x000fe200078e60ff */
[----:B0-----:R-:W-:Y:S01]  /*1040*/  IMAD.WIDE R18, R21, 0x4, R2 ;  /* 0x0000000415127825 */ /* 0x001fe200078e0202 */
[----:B------:R-:W-:-:S03]  /*1050*/  IADD3 R27, R20, UR4, RZ ;  /* 0x00000004141b7c10 */ /* 0x000fc6000fffe0ff */
[--C-:B------:R-:W-:Y:S01]  /*1060*/  IMAD.WIDE R20, R23, 0x4, R2.reuse ;  /* 0x0000000417147825 */ /* 0x100fe200078e0202 */
[----:B-1----:R0:W-:Y:S03]  /*1070*/  @!P0 STG.E.128 desc[UR6][R18.64], R12 ;  /* 0x0000000c12008986 */ /* 0x0021e6000c101d06 */
[----:B------:R-:W-:Y:S01]  /*1080*/  IMAD.WIDE R22, R25, 0x4, R2 ;  /* 0x0000000419167825 */ /* 0x000fe200078e0202 */
[----:B--2---:R0:W-:Y:S01]  /*1090*/  @!P1 STG.E.128 desc[UR6][R20.64], R8 ;  /* 0x0000000814009986 */ /* 0x0041e2000c101d06 */
[----:B------:R-:W-:-:S03]  /*10a0*/  LEA R27, R16, R27, 0x2 ;  /* 0x0000001b101b7211 */ /* 0x000fc600078e10ff */
[----:B---3--:R0:W-:Y:S02]  /*10b0*/  @!P2 STG.E.128 desc[UR6][R22.64], R4 ;  /* 0x000000041600a986 */ /* 0x0081e4000c101d06 */
[----:B0-----:R-:W-:Y:S05]  /*10c0*/  @P3 EXIT ;  /* 0x000000000000394d */ /* 0x001fea0003800000 */
[----:B0-----:R-:W0:Y:S01]  /*10d0*/  LDS.128 R4, [R27+0x3000] ;  /* 0x003000001b047984 */ /* 0x001e220000000c00 */
[----:B------:R-:W-:-:S05]  /*10e0*/  LEA R17, R17, R24, 0xc ;  /* 0x0000001811117211 */ /* 0x000fca00078e60ff */
[----:B------:R-:W-:-:S05]  /*10f0*/  IMAD.WIDE R2, R17, 0x4, R2 ;  /* 0x0000000411027825 */ /* 0x000fca00078e0202 */
[----:B0-----:R-:W-:Y:S01]  /*1100*/  STG.E.128 desc[UR6][R2.64], R4 ;  /* 0x0000000402007986 */ /* 0x001fe2000c101d06 */
[----:B------:R-:W-:Y:S05]  /*1110*/  EXIT ;  /* 0x000000000000794d */ /* 0x000fea0003800000 */
.L_x_0:
[----:B------:R-:W-:-:S00]  /*1120*/  BRA `(.L_x_0) ;  /* 0xfffffffc00fc7947 */ /* 0x000fc0000383ffff */
[----:B------:R-:W-:-:S00]  /*1130*/  NOP ;  /* 0x0000000000007918 */ /* 0x000fc00000000000 */
        /* <DEDUP_REMOVED lines=12> */
.L_x_1:


//--------------------- .nv.global.init           --------------------------
	.section	.nv.global.init,"aw",@progbits
.nv.global.init:
	.type		_$_str,@object
	.size		_$_str,(_$_str_$_2 - _$_str)
_$_str:
        /*0000*/ 	.byte	0x5f, 0x5f, 0x43, 0x55, 0x44, 0x41, 0x5f, 0x46, 0x54, 0x5a, 0x00
	.type		_$_str_$_2,@object
	.size		_$_str_$_2,(.L_1 - _$_str_$_2)
_$_str_$_2:
        /*000b*/ 	.byte	0x5f, 0x5f, 0x43, 0x55, 0x44, 0x41, 0x5f, 0x50, 0x52, 0x45, 0x43, 0x5f, 0x53, 0x51, 0x52, 0x54
        /*001b*/ 	.byte	0x00
.L_1:


//--------------------- .nv.shared.triton_poi_fused__native_batch_norm_legit_no_training_add_2 --------------------------
	.section	.nv.shared.triton_poi_fused__native_batch_norm_legit_no_training_add_2,"aw",@nobits
	.sectionflags	@""
	.align	16
	.zero		1024


//--------------------- .nv.constant0.triton_poi_fused__native_batch_norm_legit_no_training_add_2 --------------------------
	.section	.nv.constant0.triton_poi_fused__native_batch_norm_legit_no_training_add_2,"a",@progbits
	.sectionflags	@""
	.align	4
.nv.constant0.triton_poi_fused__native_batch_norm_legit_no_training_add_2:
	.zero		592
